//
// Generated by NVIDIA NVVM Compiler
//
// Compiler Build ID: CL-36424714
// Cuda compilation tools, release 13.0, V13.0.88
// Based on NVVM 20.0.0
//

.version 9.0
.target sm_100
.address_size 64

	// .globl	_Z10testkernelv
.extern .func  (.param .b32 func_retval0) vprintf
(
	.param .b64 vprintf_param_0,
	.param .b64 vprintf_param_1
)
;
.global .align 1 .b8 $str[61] = {116, 104, 114, 101, 97, 100, 95, 105, 100, 40, 37, 100, 44, 37, 100, 44, 37, 100, 41, 32, 98, 108, 111, 99, 107, 95, 105, 100, 40, 37, 100, 44, 37, 100, 44, 37, 100, 41, 32, 99, 111, 111, 114, 100, 105, 110, 97, 116, 101, 40, 37, 100, 44, 37, 100, 44, 37, 100, 41, 10};

.visible .entry _Z10testkernelv()
{
	.local .align 8 .b8 	__local_depot0[40];
	.reg .b64 	%SP;
	.reg .b64 	%SPL;
	.reg .b32 	%r<15>;
	.reg .b64 	%rd<5>;

	mov.u64 	%SPL, __local_depot0;
	cvta.local.u64 	%SP, %SPL;
	add.u64 	%rd1, %SP, 0;
	add.u64 	%rd2, %SPL, 0;
	mov.u32 	%r1, %tid.x;
	mov.u32 	%r2, %ctaid.x;
	mov.u32 	%r3, %ntid.x;
	mad.lo.s32 	%r4, %r2, %r3, %r1;
	mov.u32 	%r5, %tid.y;
	mov.u32 	%r6, %ctaid.y;
	mov.u32 	%r7, %ntid.y;
	mad.lo.s32 	%r8, %r6, %r7, %r5;
	mov.u32 	%r9, %tid.z;
	mov.u32 	%r10, %ctaid.z;
	mov.u32 	%r11, %ntid.z;
	mad.lo.s32 	%r12, %r10, %r11, %r9;
	st.local.v2.u32 	[%rd2], {%r1, %r5};
	st.local.v2.u32 	[%rd2+8], {%r9, %r2};
	st.local.v2.u32 	[%rd2+16], {%r6, %r10};
	st.local.v2.u32 	[%rd2+24], {%r4, %r8};
	st.local.u32 	[%rd2+32], %r12;
	mov.u64 	%rd3, $str;
	cvta.global.u64 	%rd4, %rd3;
	{ // callseq 0, 0
	.param .b64 param0;
	st.param.b64 	[param0], %rd4;
	.param .b64 param1;
	st.param.b64 	[param1], %rd1;
	.param .b32 retval0;
	call.uni (retval0), 
	vprintf, 
	(
	param0, 
	param1
	);
	ld.param.b32 	%r13, [retval0];
	} // callseq 0
	ret;

}


// ===== COMPILED SASS (sm_100) =====

	.target	sm_100

	.elftype	@"ET_EXEC"


//--------------------- .note.nv.tkinfo           --------------------------
	.section	.note.nv.tkinfo,"",@"SHT_NOTE"
	.sectionflags	@"SHF_NOTE_NV_TKINFO"
	.tkinfo
        /*0018*/ 	.word	0x00000002
        /*0030*/ 	.string	""
        /*0030*/ 	.string	"ptxas"
        /*0030*/ 	.string	"Cuda compilation tools, release 13.0, V13.0.88"
        /*0030*/ 	.string	"Build cuda_13.0.r13.0/compiler.36424714_0"
        /*0030*/ 	.string	"-arch sm_100 -m 64 "



//--------------------- .note.nv.cuinfo           --------------------------
	.section	.note.nv.cuinfo,"",@"SHT_NOTE"
	.sectionflags	@"SHF_NOTE_NV_CUINFO"
        /*0018*/ 	.short	0x0002
        /*001a*/ 	.short	0x0064
        /*001c*/ 	.short	0x0082
	.zero		2


//--------------------- .nv.info                  --------------------------
	.section	.nv.info,"",@"SHT_CUDA_INFO"
	.align	4


	//----- nvinfo : EIATTR_REGCOUNT
	.align		4
        /*0000*/ 	.byte	0x04, 0x2f
        /*0002*/ 	.short	(.L_2 - .L_1)
	.align		4
.L_1:
        /*0004*/ 	.word	index@(_Z10testkernelv)
        /*0008*/ 	.word	0x00000018


	//----- nvinfo : EIATTR_FRAME_SIZE
	.align		4
.L_2:
        /*000c*/ 	.byte	0x04, 0x11
        /*000e*/ 	.short	(.L_4 - .L_3)
	.align		4
.L_3:
        /*0010*/ 	.word	index@(_Z10testkernelv)
        /*0014*/ 	.word	0x00000028


	//----- nvinfo : EIATTR_MIN_STACK_SIZE
	.align		4
.L_4:
        /*0018*/ 	.byte	0x04, 0x12
        /*001a*/ 	.short	(.L_6 - .L_5)
	.align		4
.L_5:
        /*001c*/ 	.word	index@(_Z10testkernelv)
        /*0020*/ 	.word	0x00000028
.L_6:


//--------------------- .nv.compat                --------------------------
	.section	.nv.compat,"",@"SHT_CUDA_COMPAT_INFO"
	.align	4
        /*0000*/ 	.byte	0x02, 0x09, 0x00, 0x00, 0x02, 0x02, 0x01, 0x00, 0x02, 0x05, 0x05, 0x00, 0x03, 0x07, 0x01, 0x01
        /*0010*/ 	.byte	0x02, 0x03, 0x00, 0x00, 0x02, 0x06, 0x01, 0x00, 0x04, 0x0b, 0x08, 0x00, 0x09, 0x00, 0x00, 0x00
        /*0020*/ 	.byte	0x00, 0x00, 0x00, 0x00


//--------------------- .nv.info._Z10testkernelv  --------------------------
	.section	.nv.info._Z10testkernelv,"",@"SHT_CUDA_INFO"
	.sectionflags	@""
	.align	4


	//----- nvinfo : EIATTR_CUDA_API_VERSION
	.align		4
        /*0000*/ 	.byte	0x04, 0x37
        /*0002*/ 	.short	(.L_8 - .L_7)
.L_7:
        /*0004*/ 	.word	0x00000082


	//----- nvinfo : EIATTR_SPARSE_MMA_MASK
	.align		4
.L_8:
        /*0008*/ 	.byte	0x03, 0x50
        /*000a*/ 	.short	0x0000


	//----- nvinfo : EIATTR_MAXREG_COUNT
	.align		4
        /*000c*/ 	.byte	0x03, 0x1b
        /*000e*/ 	.short	0x00ff


	//----- nvinfo : EIATTR_EXTERNS
	.align		4
        /*0010*/ 	.byte	0x04, 0x0f
        /*0012*/ 	.short	(.L_10 - .L_9)


	//   ....[0]....
	.align		4
.L_9:
        /*0014*/ 	.word	index@(vprintf)


	//----- nvinfo : EIATTR_MERCURY_ISA_VERSION
	.align		4
.L_10:
        /*0018*/ 	.byte	0x03, 0x5f
        /*001a*/ 	.short	0x0101


	//----- nvinfo : EIATTR_VRC_CTA_INIT_COUNT
	.align		4
        /*001c*/ 	.byte	0x02, 0x4a
	.zero		1
	.zero		1


	//----- nvinfo : EIATTR_SYSCALL_OFFSETS
	.align		4
        /*0020*/ 	.byte	0x04, 0x46
        /*0022*/ 	.short	(.L_12 - .L_11)


	//   ....[0]....
.L_11:
        /*0024*/ 	.word	0x000001d0


	//----- nvinfo : EIATTR_EXIT_INSTR_OFFSETS
	.align		4
.L_12:
        /*0028*/ 	.byte	0x04, 0x1c
        /*002a*/ 	.short	(.L_14 - .L_13)


	//   ....[0]....
.L_13:
        /*002c*/ 	.word	0x000001e0


	//----- nvinfo : EIATTR_SW_WAR
	.align		4
.L_14:
        /*0030*/ 	.byte	0x04, 0x36
        /*0032*/ 	.short	(.L_16 - .L_15)
.L_15:
        /*0034*/ 	.word	0x00000008
.L_16:


//--------------------- .nv.callgraph             --------------------------
	.section	.nv.callgraph,"",@"SHT_CUDA_CALLGRAPH"
	.align	4
	.sectionentsize	8
	.align		4
        /*0000*/ 	.word	0x00000000
	.align		4
        /*0004*/ 	.word	0xffffffff
	.align		4
        /*0008*/ 	.word	index@(_Z10testkernelv)
	.align		4
        /*000c*/ 	.word	index@(vprintf)
	.align		4
        /*0010*/ 	.word	0x00000000
	.align		4
        /*0014*/ 	.word	0xfffffffe
	.align		4
        /*0018*/ 	.word	0x00000000
	.align		4
        /*001c*/ 	.word	0xfffffffd
	.align		4
        /*0020*/ 	.word	0x00000000
	.align		4
        /*0024*/ 	.word	0xfffffffc


//--------------------- .nv.constant4             --------------------------
	.section	.nv.constant4,"a",@progbits
	.align	8
	.align		8
.nv.constant4:
        /*0000*/ 	.dword	vprintf
	.align		8
        /*0008*/ 	.dword	$str


//--------------------- .text._Z10testkernelv     --------------------------
	.section	.text._Z10testkernelv,"ax",@progbits
	.align	128
        .global         _Z10testkernelv
        .type           _Z10testkernelv,@function
        .size           _Z10testkernelv,(.L_x_2 - _Z10testkernelv)
        .other          _Z10testkernelv,@"STO_CUDA_ENTRY STV_DEFAULT"
_Z10testkernelv:
.text._Z10testkernelv:
[----:B------:R-:W0:Y:S01]  /*0000*/  LDC R1, c[0x0][0x37c] ;  /* 0x0000df00ff017b82 */ /* 0x000e220000000800 */
[----:B------:R-:W1:Y:S01]  /*0010*/  S2R R4, SR_TID.X ;  /* 0x0000000000047919 */ /* 0x000e620000002100 */
[----:B------:R-:W2:Y:S01]  /*0020*/  LDCU UR5, c[0x0][0x2fc] ;  /* 0x00005f80ff0577ac */ /* 0x000ea20008000800 */
[----:B------:R-:W-:Y:S01]  /*0030*/  MOV R8, 0x0 ;  /* 0x0000000000087802 */ /* 0x000fe20000000f00 */
[----:B0-----:R-:W-:Y:S01]  /*0040*/  VIADD R1, R1, 0xffffffd8 ;  /* 0xffffffd801017836 */ /* 0x001fe20000000000 */
[----:B------:R-:W1:Y:S01]  /*0050*/  S2R R5, SR_TID.Y ;  /* 0x0000000000057919 */ /* 0x000e620000002200 */
[----:B------:R-:W0:Y:S01]  /*0060*/  LDCU UR4, c[0x0][0x360] ;  /* 0x00006c00ff0477ac */ /* 0x000e220008000800 */
[----:B------:R-:W0:Y:S01]  /*0070*/  S2R R7, SR_CTAID.X ;  /* 0x0000000000077919 */ /* 0x000e220000002500 */
[----:B------:R-:W3:Y:S01]  /*0080*/  LDCU UR6, c[0x0][0x364] ;  /* 0x00006c80ff0677ac */ /* 0x000ee20008000800 */
[----:B------:R-:W4:Y:S01]  /*0090*/  LDC.64 R8, c[0x4][R8] ;  /* 0x0100000008087b82 */ /* 0x000f220000000a00 */
[----:B------:R-:W5:Y:S01]  /*00a0*/  S2R R6, SR_TID.Z ;  /* 0x0000000000067919 */ /* 0x000f620000002300 */
[----:B------:R-:W2:Y:S01]  /*00b0*/  LDCU UR7, c[0x0][0x368] ;  /* 0x00006d00ff0777ac */ /* 0x000ea20008000800 */
[----:B------:R-:W3:Y:S01]  /*00c0*/  S2R R10, SR_CTAID.Y ;  /* 0x00000000000a7919 */ /* 0x000ee20000002600 */
[----:B------:R-:W2:Y:S01]  /*00d0*/  S2R R11, SR_CTAID.Z ;  /* 0x00000000000b7919 */ /* 0x000ea20000002700 */
[----:B-1----:R-:W-:Y:S01]  /*00e0*/  STL.64 [R1], R4 ;  /* 0x0000000401007387 */ /* 0x002fe20000100a00 */
[----:B0-----:R-:W-:Y:S01]  /*00f0*/  IMAD R2, R7, UR4, R4 ;  /* 0x0000000407027c24 */ /* 0x001fe2000f8e0204 */
[----:B------:R-:W0:Y:S02]  /*0100*/  LDCU UR4, c[0x0][0x2f8] ;  /* 0x00005f00ff0477ac */ /* 0x000e240008000800 */
[----:B-----5:R0:W-:Y:S01]  /*0110*/  STL.64 [R1+0x8], R6 ;  /* 0x0000080601007387 */ /* 0x0201e20000100a00 */
[----:B---3--:R-:W-:-:S02]  /*0120*/  IMAD R3, R10, UR6, R5 ;  /* 0x000000060a037c24 */ /* 0x008fc4000f8e0205 */
[----:B--2---:R-:W-:Y:S01]  /*0130*/  IMAD R0, R11, UR7, R6 ;  /* 0x000000070b007c24 */ /* 0x004fe2000f8e0206 */
[----:B------:R1:W-:Y:S01]  /*0140*/  STL.64 [R1+0x10], R10 ;  /* 0x0000100a01007387 */ /* 0x0003e20000100a00 */
[----:B------:R-:W2:Y:S03]  /*0150*/  LDCU.64 UR6, c[0x4][0x8] ;  /* 0x01000100ff0677ac */ /* 0x000ea60008000a00 */
[----:B------:R1:W-:Y:S01]  /*0160*/  STL.64 [R1+0x18], R2 ;  /* 0x0000180201007387 */ /* 0x0003e20000100a00 */
[----:B0-----:R-:W-:-:S03]  /*0170*/  IADD3 R6, P0, PT, R1, UR4, RZ ;  /* 0x0000000401067c10 */ /* 0x001fc6000ff1e0ff */
[----:B------:R1:W-:Y:S01]  /*0180*/  STL [R1+0x20], R0 ;  /* 0x0000200001007387 */ /* 0x0003e20000100800 */
[----:B------:R-:W-:Y:S01]  /*0190*/  IADD3.X R7, PT, PT, RZ, UR5, RZ, P0, !PT ;  /* 0x00000005ff077c10 */ /* 0x000fe200087fe4ff */
[----:B--2---:R-:W-:Y:S01]  /*01a0*/  IMAD.U32 R4, RZ, RZ, UR6 ;  /* 0x00000006ff047e24 */ /* 0x004fe2000f8e00ff */
[----:B----4-:R-:W-:-:S07]  /*01b0*/  MOV R5, UR7 ;  /* 0x0000000700057c02 */ /* 0x010fce0008000f00 */
[----:B------:R-:W-:-:S07]  /*01c0*/  LEPC R20, `(.L_x_0) ;  /* 0x000000001014794e */ /* 0x000fce0000000000 */
[----:B-1----:R-:W-:Y:S05]  /*01d0*/  CALL.ABS.NOINC R8 ;  /* 0x0000000008007343 */ /* 0x002fea0003c00000 */
.L_x_0:
[----:B------:R-:W-:Y:S05]  /*01e0*/  EXIT ;  /* 0x000000000000794d */ /* 0x000fea0003800000 */
.L_x_1:
[----:B------:R-:W-:-:S00]  /*01f0*/  BRA `(.L_x_1) ;  /* 0xfffffffc00fc7947 */ /* 0x000fc0000383ffff */
[----:B------:R-:W-:-:S00]  /*0200*/  NOP ;  /* 0x0000000000007918 */ /* 0x000fc00000000000 */
[----:B------:R-:W-:-:S00]  /*0210*/  NOP ;  /* 0x0000000000007918 */ /* 0x000fc00000000000 */
[----:B------:R-:W-:-:S00]  /*0220*/  NOP ;  /* 0x0000000000007918 */ /* 0x000fc00000000000 */
[----:B------:R-:W-:-:S00]  /*0230*/  NOP ;  /* 0x0000000000007918 */ /* 0x000fc00000000000 */
[----:B------:R-:W-:-:S00]  /*0240*/  NOP ;  /* 0x0000000000007918 */ /* 0x000fc00000000000 */
[----:B------:R-:W-:-:S00]  /*0250*/  NOP ;  /* 0x0000000000007918 */ /* 0x000fc00000000000 */
[----:B------:R-:W-:-:S00]  /*0260*/  NOP ;  /* 0x0000000000007918 */ /* 0x000fc00000000000 */
[----:B------:R-:W-:-:S00]  /*0270*/  NOP ;  /* 0x0000000000007918 */ /* 0x000fc00000000000 */
.L_x_2:


//--------------------- .nv.global.init           --------------------------
	.section	.nv.global.init,"aw",@progbits
.nv.global.init:
	.type		$str,@object
	.size		$str,(.L_0 - $str)
$str:
        /*0000*/ 	.byte	0x74, 0x68, 0x72, 0x65, 0x61, 0x64, 0x5f, 0x69, 0x64, 0x28, 0x25, 0x64, 0x2c, 0x25, 0x64, 0x2c
        /*0010*/ 	.byte	0x25, 0x64, 0x29, 0x20, 0x62, 0x6c, 0x6f, 0x63, 0x6b, 0x5f, 0x69, 0x64, 0x28, 0x25, 0x64, 0x2c
        /*0020*/ 	.byte	0x25, 0x64, 0x2c, 0x25, 0x64, 0x29, 0x20, 0x63, 0x6f, 0x6f, 0x72, 0x64, 0x69, 0x6e, 0x61, 0x74
        /*0030*/ 	.byte	0x65, 0x28, 0x25, 0x64, 0x2c, 0x25, 0x64, 0x2c, 0x25, 0x64, 0x29, 0x0a, 0x00
.L_0:


//--------------------- .nv.shared.reserved.0     --------------------------
	.section	.nv.shared.reserved.0,"aw",@nobits
	.weak		__nv_reservedSMEM_offset_0_alias
	.size		__nv_reservedSMEM_offset_0_alias, 0, 64
	.other		__nv_reservedSMEM_offset_0_alias,@"STO_CUDA_RESERVED_SHARED STV_DEFAULT"
__nv_reservedSMEM_offset_0_alias:
	.zero		0
	.zero		64


//--------------------- .nv.constant0._Z10testkernelv --------------------------
	.section	.nv.constant0._Z10testkernelv,"a",@progbits
	.sectionflags	@""
	.align	4
.nv.constant0._Z10testkernelv:
	.zero		896


//--------------------- SYMBOLS --------------------------

	.type		.nv.reservedSmem.offset0,@object
	.size		.nv.reservedSmem.offset0,0x4
	.type		vprintf,@function
